//
// Generated by NVIDIA NVVM Compiler
//
// Compiler Build ID: CL-36424714
// Cuda compilation tools, release 13.0, V13.0.88
// Based on NVVM 20.0.0
//

.version 9.0
.target sm_100
.address_size 64

	// .globl	_Z10gtransposePfi
// _ZZ10gtransposePfiE1T has been demoted

.visible .entry _Z10gtransposePfi(
	.param .u64 .ptr .align 1 _Z10gtransposePfi_param_0,
	.param .u32 _Z10gtransposePfi_param_1
)
{
	.reg .pred 	%p<3>;
	.reg .b32 	%r<21>;
	.reg .b32 	%f<5>;
	.reg .b64 	%rd<7>;
	// demoted variable
	.shared .align 4 .b8 _ZZ10gtransposePfiE1T[12672];
	ld.param.u64 	%rd2, [_Z10gtransposePfi_param_0];
	ld.param.u32 	%r4, [_Z10gtransposePfi_param_1];
	mov.u32 	%r5, %ntid.x;
	mov.u32 	%r6, %ctaid.x;
	mul.lo.s32 	%r1, %r5, %r6;
	mov.u32 	%r7, %ntid.y;
	mov.u32 	%r8, %ctaid.y;
	mul.lo.s32 	%r2, %r7, %r8;
	setp.lt.s32 	%p1, %r2, %r1;
	@%p1 bra 	$L__BB0_3;
	cvta.to.global.u64 	%rd3, %rd2;
	mov.u32 	%r9, %tid.x;
	add.s32 	%r10, %r1, %r9;
	mov.u32 	%r11, %tid.y;
	add.s32 	%r12, %r2, %r11;
	add.s32 	%r13, %r1, %r11;
	add.s32 	%r14, %r2, %r9;
	mad.lo.s32 	%r15, %r4, %r13, %r14;
	mul.wide.s32 	%rd4, %r15, 4;
	add.s64 	%rd1, %rd3, %rd4;
	ld.global.f32 	%f1, [%rd1];
	mov.u32 	%r16, _ZZ10gtransposePfiE1T;
	mad.lo.s32 	%r17, %r11, 396, %r16;
	mad.lo.s32 	%r3, %r9, 12, %r17;
	st.shared.f32 	[%r3], %f1;
	mad.lo.s32 	%r18, %r4, %r12, %r10;
	mul.wide.s32 	%rd5, %r18, 4;
	add.s64 	%rd6, %rd3, %rd5;
	ld.global.f32 	%f2, [%rd6];
	st.shared.f32 	[%r3+4], %f2;
	mad.lo.s32 	%r19, %r9, 396, %r16;
	mad.lo.s32 	%r20, %r11, 12, %r19;
	ld.shared.f32 	%f3, [%r20];
	st.global.f32 	[%rd6], %f3;
	setp.eq.s32 	%p2, %r2, %r1;
	@%p2 bra 	$L__BB0_3;
	bar.sync 	0;
	ld.shared.f32 	%f4, [%r3+4];
	st.global.f32 	[%rd1], %f4;
$L__BB0_3:
	ret;

}


// ===== COMPILED SASS (sm_100) =====

	.target	sm_100

	.elftype	@"ET_EXEC"


//--------------------- .note.nv.tkinfo           --------------------------
	.section	.note.nv.tkinfo,"",@"SHT_NOTE"
	.sectionflags	@"SHF_NOTE_NV_TKINFO"
	.tkinfo
        /*0018*/ 	.word	0x00000002
        /*0030*/ 	.string	""
        /*0030*/ 	.string	"ptxas"
        /*0030*/ 	.string	"Cuda compilation tools, release 13.0, V13.0.88"
        /*0030*/ 	.string	"Build cuda_13.0.r13.0/compiler.36424714_0"
        /*0030*/ 	.string	"-arch sm_100 -m 64 "



//--------------------- .note.nv.cuinfo           --------------------------
	.section	.note.nv.cuinfo,"",@"SHT_NOTE"
	.sectionflags	@"SHF_NOTE_NV_CUINFO"
        /*0018*/ 	.short	0x0002
        /*001a*/ 	.short	0x0064
        /*001c*/ 	.short	0x0082
	.zero		2


//--------------------- .nv.info                  --------------------------
	.section	.nv.info,"",@"SHT_CUDA_INFO"
	.align	4


	//----- nvinfo : EIATTR_REGCOUNT
	.align		4
        /*0000*/ 	.byte	0x04, 0x2f
        /*0002*/ 	.short	(.L_1 - .L_0)
	.align		4
.L_0:
        /*0004*/ 	.word	index@(_Z10gtransposePfi)
        /*0008*/ 	.word	0x0000000f


	//----- nvinfo : EIATTR_FRAME_SIZE
	.align		4
.L_1:
        /*000c*/ 	.byte	0x04, 0x11
        /*000e*/ 	.short	(.L_3 - .L_2)
	.align		4
.L_2:
        /*0010*/ 	.word	index@(_Z10gtransposePfi)
        /*0014*/ 	.word	0x00000000


	//----- nvinfo : EIATTR_MIN_STACK_SIZE
	.align		4
.L_3:
        /*0018*/ 	.byte	0x04, 0x12
        /*001a*/ 	.short	(.L_5 - .L_4)
	.align		4
.L_4:
        /*001c*/ 	.word	index@(_Z10gtransposePfi)
        /*0020*/ 	.word	0x00000000
.L_5:


//--------------------- .nv.compat                --------------------------
	.section	.nv.compat,"",@"SHT_CUDA_COMPAT_INFO"
	.align	4
        /*0000*/ 	.byte	0x02, 0x09, 0x00, 0x00, 0x02, 0x02, 0x01, 0x00, 0x02, 0x05, 0x05, 0x00, 0x03, 0x07, 0x01, 0x01
        /*0010*/ 	.byte	0x02, 0x03, 0x00, 0x00, 0x02, 0x06, 0x01, 0x00, 0x04, 0x0b, 0x08, 0x00, 0x09, 0x00, 0x00, 0x00
        /*0020*/ 	.byte	0x00, 0x00, 0x00, 0x00


//--------------------- .nv.info._Z10gtransposePfi --------------------------
	.section	.nv.info._Z10gtransposePfi,"",@"SHT_CUDA_INFO"
	.sectionflags	@""
	.align	4


	//----- nvinfo : EIATTR_CUDA_API_VERSION
	.align		4
        /*0000*/ 	.byte	0x04, 0x37
        /*0002*/ 	.short	(.L_7 - .L_6)
.L_6:
        /*0004*/ 	.word	0x00000082


	//----- nvinfo : EIATTR_KPARAM_INFO
	.align		4
.L_7:
        /*0008*/ 	.byte	0x04, 0x17
        /*000a*/ 	.short	(.L_9 - .L_8)
.L_8:
        /*000c*/ 	.word	0x00000000
        /*0010*/ 	.short	0x0001
        /*0012*/ 	.short	0x0008
        /*0014*/ 	.byte	0x00, 0xf0, 0x11, 0x00


	//----- nvinfo : EIATTR_KPARAM_INFO
	.align		4
.L_9:
        /*0018*/ 	.byte	0x04, 0x17
        /*001a*/ 	.short	(.L_11 - .L_10)
.L_10:
        /*001c*/ 	.word	0x00000000
        /*0020*/ 	.short	0x0000
        /*0022*/ 	.short	0x0000
        /*0024*/ 	.byte	0x00, 0xf5, 0x21, 0x00


	//----- nvinfo : EIATTR_SPARSE_MMA_MASK
	.align		4
.L_11:
        /*0028*/ 	.byte	0x03, 0x50
        /*002a*/ 	.short	0x0000


	//----- nvinfo : EIATTR_MAXREG_COUNT
	.align		4
        /*002c*/ 	.byte	0x03, 0x1b
        /*002e*/ 	.short	0x00ff


	//----- nvinfo : EIATTR_NUM_BARRIERS
	.align		4
        /*0030*/ 	.byte	0x02, 0x4c
        /*0032*/ 	.byte	0x01
	.zero		1


	//----- nvinfo : EIATTR_MERCURY_ISA_VERSION
	.align		4
        /*0034*/ 	.byte	0x03, 0x5f
        /*0036*/ 	.short	0x0101


	//----- nvinfo : EIATTR_VRC_CTA_INIT_COUNT
	.align		4
        /*0038*/ 	.byte	0x02, 0x4a
	.zero		1
	.zero		1


	//----- nvinfo : EIATTR_EXIT_INSTR_OFFSETS
	.align		4
        /*003c*/ 	.byte	0x04, 0x1c
        /*003e*/ 	.short	(.L_13 - .L_12)


	//   ....[0]....
.L_12:
        /*0040*/ 	.word	0x00000080


	//   ....[1]....
        /*0044*/ 	.word	0x00000240


	//   ....[2]....
        /*0048*/ 	.word	0x00000280


	//----- nvinfo : EIATTR_CBANK_PARAM_SIZE
	.align		4
.L_13:
        /*004c*/ 	.byte	0x03, 0x19
        /*004e*/ 	.short	0x000c


	//----- nvinfo : EIATTR_PARAM_CBANK
	.align		4
        /*0050*/ 	.byte	0x04, 0x0a
        /*0052*/ 	.short	(.L_15 - .L_14)
	.align		4
.L_14:
        /*0054*/ 	.word	index@(.nv.constant0._Z10gtransposePfi)
        /*0058*/ 	.short	0x0380
        /*005a*/ 	.short	0x000c


	//----- nvinfo : EIATTR_SW_WAR
	.align		4
.L_15:
        /*005c*/ 	.byte	0x04, 0x36
        /*005e*/ 	.short	(.L_17 - .L_16)
.L_16:
        /*0060*/ 	.word	0x00000008
.L_17:


//--------------------- .nv.callgraph             --------------------------
	.section	.nv.callgraph,"",@"SHT_CUDA_CALLGRAPH"
	.align	4
	.sectionentsize	8
	.align		4
        /*0000*/ 	.word	0x00000000
	.align		4
        /*0004*/ 	.word	0xffffffff
	.align		4
        /*0008*/ 	.word	0x00000000
	.align		4
        /*000c*/ 	.word	0xfffffffe
	.align		4
        /*0010*/ 	.word	0x00000000
	.align		4
        /*0014*/ 	.word	0xfffffffd
	.align		4
        /*0018*/ 	.word	0x00000000
	.align		4
        /*001c*/ 	.word	0xfffffffc


//--------------------- .text._Z10gtransposePfi   --------------------------
	.section	.text._Z10gtransposePfi,"ax",@progbits
	.align	128
        .global         _Z10gtransposePfi
        .type           _Z10gtransposePfi,@function
        .size           _Z10gtransposePfi,(.L_x_1 - _Z10gtransposePfi)
        .other          _Z10gtransposePfi,@"STO_CUDA_ENTRY STV_DEFAULT"
_Z10gtransposePfi:
.text._Z10gtransposePfi:
[----:B------:R-:W-:Y:S01]  /*0000*/  LDC R1, c[0x0][0x37c] ;  /* 0x0000df00ff017b82 */ /* 0x000fe20000000800 */
[----:B------:R-:W0:Y:S07]  /*0010*/  S2R R0, SR_CTAID.Y ;  /* 0x0000000000007919 */ /* 0x000e2e0000002600 */
[----:B------:R-:W1:Y:S01]  /*0020*/  S2UR UR5, SR_CTAID.X ;  /* 0x00000000000579c3 */ /* 0x000e620000002500 */
[----:B------:R-:W1:Y:S01]  /*0030*/  LDCU UR4, c[0x0][0x360] ;  /* 0x00006c00ff0477ac */ /* 0x000e620008000800 */
[----:B------:R-:W0:Y:S01]  /*0040*/  LDCU UR6, c[0x0][0x364] ;  /* 0x00006c80ff0677ac */ /* 0x000e220008000800 */
[----:B-1----:R-:W-:Y:S01]  /*0050*/  UIMAD UR4, UR4, UR5, URZ ;  /* 0x00000005040472a4 */ /* 0x002fe2000f8e02ff */
[----:B0-----:R-:W-:-:S05]  /*0060*/  IMAD R0, R0, UR6, RZ ;  /* 0x0000000600007c24 */ /* 0x001fca000f8e02ff */
[----:B------:R-:W-:-:S13]  /*0070*/  ISETP.GE.AND P0, PT, R0, UR4, PT ;  /* 0x0000000400007c0c */ /* 0x000fda000bf06270 */
[----:B------:R-:W-:Y:S05]  /*0080*/  @!P0 EXIT ;  /* 0x000000000000894d */ /* 0x000fea0003800000 */
[----:B------:R-:W0:Y:S01]  /*0090*/  S2R R12, SR_TID.Y ;  /* 0x00000000000c7919 */ /* 0x000e220000002200 */
[----:B------:R-:W1:Y:S01]  /*00a0*/  LDC.64 R4, c[0x0][0x380] ;  /* 0x0000e000ff047b82 */ /* 0x000e620000000a00 */
[----:B------:R-:W2:Y:S01]  /*00b0*/  LDCU UR5, c[0x0][0x388] ;  /* 0x00007100ff0577ac */ /* 0x000ea20008000800 */
[----:B------:R-:W3:Y:S01]  /*00c0*/  S2R R11, SR_TID.X ;  /* 0x00000000000b7919 */ /* 0x000ee20000002100 */
[----:B------:R-:W4:Y:S01]  /*00d0*/  LDCU.64 UR6, c[0x0][0x358] ;  /* 0x00006b00ff0677ac */ /* 0x000f220008000a00 */
[----:B0-----:R-:W-:Y:S02]  /*00e0*/  IADD3 R6, PT, PT, R12, UR4, RZ ;  /* 0x000000040c067c10 */ /* 0x001fe4000fffe0ff */
[C---:B------:R-:W-:Y:S02]  /*00f0*/  IADD3 R3, PT, PT, R0.reuse, R12, RZ ;  /* 0x0000000c00037210 */ /* 0x040fe40007ffe0ff */
[----:B---3--:R-:W-:Y:S02]  /*0100*/  IADD3 R7, PT, PT, R0, R11, RZ ;  /* 0x0000000b00077210 */ /* 0x008fe40007ffe0ff */
[----:B------:R-:W-:-:S03]  /*0110*/  IADD3 R2, PT, PT, R11, UR4, RZ ;  /* 0x000000040b027c10 */ /* 0x000fc6000fffe0ff */
[----:B--2---:R-:W-:Y:S02]  /*0120*/  IMAD R7, R6, UR5, R7 ;  /* 0x0000000506077c24 */ /* 0x004fe4000f8e0207 */
[----:B------:R-:W-:Y:S02]  /*0130*/  IMAD R9, R3, UR5, R2 ;  /* 0x0000000503097c24 */ /* 0x000fe4000f8e0202 */
[----:B-1----:R-:W-:-:S04]  /*0140*/  IMAD.WIDE R2, R7, 0x4, R4 ;  /* 0x0000000407027825 */ /* 0x002fc800078e0204 */
[----:B------:R-:W-:Y:S01]  /*0150*/  IMAD.WIDE R4, R9, 0x4, R4 ;  /* 0x0000000409047825 */ /* 0x000fe200078e0204 */
[----:B----4-:R-:W2:Y:S04]  /*0160*/  LDG.E R6, desc[UR6][R2.64] ;  /* 0x0000000602067981 */ /* 0x010ea8000c1e1900 */
[----:B------:R-:W3:Y:S01]  /*0170*/  LDG.E R10, desc[UR6][R4.64] ;  /* 0x00000006040a7981 */ /* 0x000ee2000c1e1900 */
[----:B------:R-:W-:Y:S02]  /*0180*/  MOV R7, 0x400 ;  /* 0x0000040000077802 */ /* 0x000fe40000000f00 */
[----:B------:R-:W-:Y:S01]  /*0190*/  ISETP.NE.AND P0, PT, R0, UR4, PT ;  /* 0x0000000400007c0c */ /* 0x000fe2000bf05270 */
[----:B------:R-:W0:Y:S02]  /*01a0*/  S2R R8, SR_CgaCtaId ;  /* 0x0000000000087919 */ /* 0x000e240000008800 */
[----:B0-----:R-:W-:-:S05]  /*01b0*/  LEA R7, R8, R7, 0x18 ;  /* 0x0000000708077211 */ /* 0x001fca00078ec0ff */
[C-C-:B------:R-:W-:Y:S02]  /*01c0*/  IMAD R8, R12.reuse, 0x18c, R7.reuse ;  /* 0x0000018c0c087824 */ /* 0x140fe400078e0207 */
[C---:B------:R-:W-:Y:S02]  /*01d0*/  IMAD R9, R11.reuse, 0x18c, R7 ;  /* 0x0000018c0b097824 */ /* 0x040fe400078e0207 */
[----:B------:R-:W-:Y:S02]  /*01e0*/  IMAD R7, R11, 0xc, R8 ;  /* 0x0000000c0b077824 */ /* 0x000fe400078e0208 */
[----:B------:R-:W-:-:S03]  /*01f0*/  IMAD R9, R12, 0xc, R9 ;  /* 0x0000000c0c097824 */ /* 0x000fc600078e0209 */
[----:B--2---:R-:W-:Y:S04]  /*0200*/  STS [R7], R6 ;  /* 0x0000000607007388 */ /* 0x004fe80000000800 */
[----:B---3--:R-:W-:Y:S04]  /*0210*/  STS [R7+0x4], R10 ;  /* 0x0000040a07007388 */ /* 0x008fe80000000800 */
[----:B------:R-:W0:Y:S04]  /*0220*/  LDS R9, [R9] ;  /* 0x0000000009097984 */ /* 0x000e280000000800 */
[----:B0-----:R0:W-:Y:S01]  /*0230*/  STG.E desc[UR6][R4.64], R9 ;  /* 0x0000000904007986 */ /* 0x0011e2000c101906 */
[----:B------:R-:W-:Y:S05]  /*0240*/  @!P0 EXIT ;  /* 0x000000000000894d */ /* 0x000fea0003800000 */
[----:B------:R-:W-:Y:S06]  /*0250*/  BAR.SYNC.DEFER_BLOCKING 0x0 ;  /* 0x0000000000007b1d */ /* 0x000fec0000010000 */
[----:B------:R-:W1:Y:S04]  /*0260*/  LDS R7, [R7+0x4] ;  /* 0x0000040007077984 */ /* 0x000e680000000800 */
[----:B-1----:R-:W-:Y:S01]  /*0270*/  STG.E desc[UR6][R2.64], R7 ;  /* 0x0000000702007986 */ /* 0x002fe2000c101906 */
[----:B------:R-:W-:Y:S05]  /*0280*/  EXIT ;  /* 0x000000000000794d */ /* 0x000fea0003800000 */
.L_x_0:
[----:B------:R-:W-:-:S00]  /*0290*/  BRA `(.L_x_0) ;  /* 0xfffffffc00fc7947 */ /* 0x000fc0000383ffff */
[----:B------:R-:W-:-:S00]  /*02a0*/  NOP ;  /* 0x0000000000007918 */ /* 0x000fc00000000000 */
        /* <DEDUP_REMOVED lines=13> */
.L_x_1:


//--------------------- .nv.shared._Z10gtransposePfi --------------------------
	.section	.nv.shared._Z10gtransposePfi,"aw",@nobits
	.sectionflags	@""
	.align	4
.nv.shared._Z10gtransposePfi:
	.zero		13696


//--------------------- .nv.shared.reserved.0     --------------------------
	.section	.nv.shared.reserved.0,"aw",@nobits
	.weak		__nv_reservedSMEM_offset_0_alias
	.size		__nv_reservedSMEM_offset_0_alias, 0, 64
	.other		__nv_reservedSMEM_offset_0_alias,@"STO_CUDA_RESERVED_SHARED STV_DEFAULT"
__nv_reservedSMEM_offset_0_alias:
	.zero		0
	.zero		64


//--------------------- .nv.constant0._Z10gtransposePfi --------------------------
	.section	.nv.constant0._Z10gtransposePfi,"a",@progbits
	.sectionflags	@""
	.align	4
.nv.constant0._Z10gtransposePfi:
	.zero		908


//--------------------- SYMBOLS --------------------------

	.type		.nv.reservedSmem.offset0,@object
	.size		.nv.reservedSmem.offset0,0x4
	.type		.nv.reservedSmem.cap,@object
	.size		.nv.reservedSmem.cap,0x4
